	.headerflags	@"EF_CUDA_TEXMODE_UNIFIED EF_CUDA_64BIT_ADDRESS EF_CUDA_ACCELERATORS EF_CUDA_SM90 EF_CUDA_VIRTUAL_SM(EF_CUDA_SM90)"
	.elftype	@"ET_EXEC"


//--------------------- .nv.info                  --------------------------
	.section	.nv.info,"",@"SHT_CUDA_INFO"
	.align	4


	//----- nvinfo : EIATTR_REGCOUNT
	.align		4
        /*0000*/ 	.byte	0x04, 0x2f
        /*0002*/ 	.short	(.L_1 - .L_0)
	.align		4
.L_0:
        /*0004*/ 	.word	index@(triton_poi_fused_convolution_relu_threshold_backward_19)
        /*0008*/ 	.word	0x00000011


	//----- nvinfo : EIATTR_MIN_STACK_SIZE
	.align		4
.L_1:
        /*000c*/ 	.byte	0x04, 0x12
        /*000e*/ 	.short	(.L_3 - .L_2)
	.align		4
.L_2:
        /*0010*/ 	.word	index@(triton_poi_fused_convolution_relu_threshold_backward_19)
        /*0014*/ 	.word	0x00000000


	//----- nvinfo : EIATTR_FRAME_SIZE
	.align		4
.L_3:
        /*0018*/ 	.byte	0x04, 0x11
        /*001a*/ 	.short	(.L_5 - .L_4)
	.align		4
.L_4:
        /*001c*/ 	.word	index@(triton_poi_fused_convolution_relu_threshold_backward_19)
        /*0020*/ 	.word	0x00000000


	//----- nvinfo : EIATTR_MIN_STACK_SIZE
	.align		4
.L_5:
        /*0024*/ 	.byte	0x04, 0x12
        /*0026*/ 	.short	(.L_7 - .L_6)
	.align		4
.L_6:
        /*0028*/ 	.word	index@(triton_poi_fused_convolution_relu_threshold_backward_19)
        /*002c*/ 	.word	0x00000000
.L_7:


//--------------------- .nv.info.triton_poi_fused_convolution_relu_threshold_backward_19 --------------------------
	.section	.nv.info.triton_poi_fused_convolution_relu_threshold_backward_19,"",@"SHT_CUDA_INFO"
	.sectionflags	@""
	.align	4


	//----- nvinfo : EIATTR_CUDA_API_VERSION
	.align		4
        /*0000*/ 	.byte	0x04, 0x37
        /*0002*/ 	.short	(.L_9 - .L_8)
.L_8:
        /*0004*/ 	.word	0x0000007c


	//----- nvinfo : EIATTR_KPARAM_INFO
	.align		4
.L_9:
        /*0008*/ 	.byte	0x04, 0x17
        /*000a*/ 	.short	(.L_11 - .L_10)
.L_10:
        /*000c*/ 	.word	0x00000000
        /*0010*/ 	.short	0x0003
        /*0012*/ 	.short	0x0018
        /*0014*/ 	.byte	0x00, 0xf0, 0x11, 0x00


	//----- nvinfo : EIATTR_KPARAM_INFO
	.align		4
.L_11:
        /*0018*/ 	.byte	0x04, 0x17
        /*001a*/ 	.short	(.L_13 - .L_12)
.L_12:
        /*001c*/ 	.word	0x00000000
        /*0020*/ 	.short	0x0002
        /*0022*/ 	.short	0x0010
        /*0024*/ 	.byte	0x00, 0xf4, 0x21, 0x00


	//----- nvinfo : EIATTR_KPARAM_INFO
	.align		4
.L_13:
        /*0028*/ 	.byte	0x04, 0x17
        /*002a*/ 	.short	(.L_15 - .L_14)
.L_14:
        /*002c*/ 	.word	0x00000000
        /*0030*/ 	.short	0x0001
        /*0032*/ 	.short	0x0008
        /*0034*/ 	.byte	0x00, 0xf4, 0x21, 0x00


	//----- nvinfo : EIATTR_KPARAM_INFO
	.align		4
.L_15:
        /*0038*/ 	.byte	0x04, 0x17
        /*003a*/ 	.short	(.L_17 - .L_16)
.L_16:
        /*003c*/ 	.word	0x00000000
        /*0040*/ 	.short	0x0000
        /*0042*/ 	.short	0x0000
        /*0044*/ 	.byte	0x00, 0xf4, 0x21, 0x00


	//----- nvinfo : EIATTR_SPARSE_MMA_MASK
	.align		4
.L_17:
        /*0048*/ 	.byte	0x03, 0x50
        /*004a*/ 	.short	0x0000


	//----- nvinfo : EIATTR_MAXREG_COUNT
	.align		4
        /*004c*/ 	.byte	0x03, 0x1b
        /*004e*/ 	.short	0x00ff


	//----- nvinfo : EIATTR_EXIT_INSTR_OFFSETS
	.align		4
        /*0050*/ 	.byte	0x04, 0x1c
        /*0052*/ 	.short	(.L_19 - .L_18)


	//   ....[0]....
.L_18:
        /*0054*/ 	.word	0x00000470


	//----- nvinfo : EIATTR_REQNTID
	.align		4
.L_19:
        /*0058*/ 	.byte	0x04, 0x10
        /*005a*/ 	.short	(.L_21 - .L_20)
.L_20:
        /*005c*/ 	.word	0x00000080
        /*0060*/ 	.word	0x00000001
        /*0064*/ 	.word	0x00000001


	//----- nvinfo : EIATTR_CBANK_PARAM_SIZE
	.align		4
.L_21:
        /*0068*/ 	.byte	0x03, 0x19
        /*006a*/ 	.short	0x001c


	//----- nvinfo : EIATTR_PARAM_CBANK
	.align		4
        /*006c*/ 	.byte	0x04, 0x0a
        /*006e*/ 	.short	(.L_23 - .L_22)
	.align		4
.L_22:
        /*0070*/ 	.word	index@(.nv.constant0.triton_poi_fused_convolution_relu_threshold_backward_19)
        /*0074*/ 	.short	0x0210
        /*0076*/ 	.short	0x001c


	//----- nvinfo : EIATTR_SW_WAR
	.align		4
.L_23:
        /*0078*/ 	.byte	0x04, 0x36
        /*007a*/ 	.short	(.L_25 - .L_24)
.L_24:
        /*007c*/ 	.word	0x00000008
.L_25:


//--------------------- .nv.callgraph             --------------------------
	.section	.nv.callgraph,"",@"SHT_CUDA_CALLGRAPH"
	.align	4
	.sectionentsize	8
	.align		4
        /*0000*/ 	.word	0x00000000
	.align		4
        /*0004*/ 	.word	0xffffffff
	.align		4
        /*0008*/ 	.word	0x00000000
	.align		4
        /*000c*/ 	.word	0xfffffffe
	.align		4
        /*0010*/ 	.word	0x00000000
	.align		4
        /*0014*/ 	.word	0xfffffffd
	.align		4
        /*0018*/ 	.word	0x00000000
	.align		4
        /*001c*/ 	.word	0xfffffffc


//--------------------- .text.triton_poi_fused_convolution_relu_threshold_backward_19 --------------------------
	.section	.text.triton_poi_fused_convolution_relu_threshold_backward_19,"ax",@progbits
	.align	128
        .global         triton_poi_fused_convolution_relu_threshold_backward_19
        .type           triton_poi_fused_convolution_relu_threshold_backward_19,@function
        .size           triton_poi_fused_convolution_relu_threshold_backward_19,(.L_x_1 - triton_poi_fused_convolution_relu_threshold_backward_19)
        .other          triton_poi_fused_convolution_relu_threshold_backward_19,@"STO_CUDA_ENTRY STV_DEFAULT"
triton_poi_fused_convolution_relu_threshold_backward_19:
.text.triton_poi_fused_convolution_relu_threshold_backward_19:
[----:B------:R-:W-:Y:S01]  /*0000*/  LDC R1, c[0x0][0x28] ;  /* 0x00000a00ff017b82 */ /* 0x000fe20000000800 */
[----:B------:R-:W1:Y:S07]  /*0010*/  S2R R0, SR_TID.X ;  /* 0x0000000000007919 */ /* 0x000e6e0000002100 */
[----:B------:R-:W2:Y:S01]  /*0020*/  LDC.64 R12, c[0x0][0x218] ;  /* 0x00008600ff0c7b82 */ /* 0x000ea20000000a00 */
[----:B------:R-:W-:Y:S01]  /*0030*/  ULDC.64 UR4, c[0x0][0x208] ;  /* 0x0000820000047ab9 */ /* 0x000fe20000000a00 */
[----:B------:R-:W-:Y:S01]  /*0040*/  ULDC.64 UR6, c[0x0][0x220] ;  /* 0x0000880000067ab9 */ /* 0x000fe20000000a00 */
[----:B------:R-:W3:Y:S05]  /*0050*/  S2R R7, SR_CTAID.X ;  /* 0x0000000000077919 */ /* 0x000eea0000002500 */
[----:B------:R-:W4:Y:S01]  /*0060*/  LDC.64 R2, c[0x0][0x210] ;  /* 0x00008400ff027b82 */ /* 0x000f220000000a00 */
[----:B-1----:R-:W-:Y:S01]  /*0070*/  IMAD.SHL.U32 R0, R0, 0x8, RZ ;  /* 0x0000000800007824 */ /* 0x002fe200078e00ff */
[----:B---3--:R-:W-:-:S04]  /*0080*/  SHF.R.S32.HI R5, RZ, 0x15, R7 ;  /* 0x00000015ff057819 */ /* 0x008fc80000011407 */
[----:B------:R-:W-:Y:S02]  /*0090*/  LOP3.LUT R0, R0, 0x3f8, RZ, 0xc0, !PT ;  /* 0x000003f800007812 */ /* 0x000fe400078ec0ff */
[----:B------:R-:W-:-:S03]  /*00a0*/  SGXT R5, R5, 0x1 ;  /* 0x000000010505781a */ /* 0x000fc60000000200 */
[----:B------:R-:W-:-:S04]  /*00b0*/  IMAD R0, R7, 0x400, R0 ;  /* 0x0000040007007824 */ /* 0x000fc800078e0200 */
[----:B----4-:R-:W-:Y:S01]  /*00c0*/  IMAD.WIDE R2, R0, 0x4, R2 ;  /* 0x0000000400027825 */ /* 0x010fe200078e0202 */
[----:B------:R-:W-:-:S04]  /*00d0*/  LEA.HI R5, R5, R0, RZ, 0xa ;  /* 0x0000000005057211 */ /* 0x000fc800078f50ff */
[----:B------:R-:W-:Y:S01]  /*00e0*/  SHF.R.S32.HI R5, RZ, 0xa, R5 ;  /* 0x0000000aff057819 */ /* 0x000fe20000011405 */
[----:B------:R1:W3:Y:S03]  /*00f0*/  LDG.E.128 R8, desc[UR4][R2.64+0x10] ;  /* 0x0000100402087981 */ /* 0x0002e6000c1e1d00 */
[----:B------:R-:W-:-:S04]  /*0100*/  LEA.HI R4, R5, R5, RZ, 0x6 ;  /* 0x0000000505047211 */ /* 0x000fc800078f30ff */
[----:B------:R-:W-:-:S05]  /*0110*/  LOP3.LUT R4, R4, 0xffffffc0, RZ, 0xc0, !PT ;  /* 0xffffffc004047812 */ /* 0x000fca00078ec0ff */
[----:B------:R-:W-:-:S04]  /*0120*/  IMAD.IADD R5, R5, 0x1, -R4 ;  /* 0x0000000105057824 */ /* 0x000fc800078e0a04 */
[----:B--2---:R-:W-:Y:S02]  /*0130*/  IMAD.WIDE R12, R5, 0x4, R12 ;  /* 0x00000004050c7825 */ /* 0x004fe400078e020c */
[----:B------:R-:W2:Y:S04]  /*0140*/  LDG.E.128 R4, desc[UR4][R2.64] ;  /* 0x0000000402047981 */ /* 0x000ea8000c1e1d00 */
[----:B------:R-:W2:Y:S02]  /*0150*/  LDG.E.EL R12, desc[UR4][R12.64] ;  /* 0x000000040c0c7981 */ /* 0x000ea4000c2e1900 */
[CC--:B--2---:R-:W-:Y:S01]  /*0160*/  FSETP.GEU.AND P2, PT, R4.reuse, -R12.reuse, PT ;  /* 0x8000000c0400720b */ /* 0x0c4fe20003f4e000 */
[--C-:B------:R-:W-:Y:S01]  /*0170*/  FADD R4, R4, R12.reuse ;  /* 0x0000000c04047221 */ /* 0x100fe20000000000 */
[C---:B------:R-:W-:Y:S01]  /*0180*/  FADD R14, R5.reuse, R12 ;  /* 0x0000000c050e7221 */ /* 0x040fe20000000000 */
[----:B------:R-:W-:-:S03]  /*0190*/  FSETP.GEU.AND P0, PT, R5, -R12, PT ;  /* 0x8000000c0500720b */ /* 0x000fc60003f0e000 */
[----:B------:R-:W-:Y:S02]  /*01a0*/  FSEL R5, R4, RZ, P2 ;  /* 0x000000ff04057208 */ /* 0x000fe40001000000 */
[----:B------:R-:W-:Y:S01]  /*01b0*/  FSEL R14, R14, RZ, P0 ;  /* 0x000000ff0e0e7208 */ /* 0x000fe20000000000 */
[C-C-:B------:R-:W-:Y:S01]  /*01c0*/  FADD R4, R7.reuse, R12.reuse ;  /* 0x0000000c07047221 */ /* 0x140fe20000000000 */
[-C--:B------:R-:W-:Y:S02]  /*01d0*/  FSETP.GEU.AND P0, PT, R7, -R12.reuse, PT ;  /* 0x8000000c0700720b */ /* 0x080fe40003f0e000 */
[C---:B------:R-:W-:Y:S01]  /*01e0*/  FSETP.GEU.AND P1, PT, R6.reuse, -R12, PT ;  /* 0x8000000c0600720b */ /* 0x040fe20003f2e000 */
[----:B------:R-:W-:Y:S01]  /*01f0*/  FADD R6, R6, R12 ;  /* 0x0000000c06067221 */ /* 0x000fe20000000000 */
[----:B------:R-:W-:Y:S02]  /*0200*/  FSETP.GTU.AND P3, PT, R5, RZ, PT ;  /* 0x000000ff0500720b */ /* 0x000fe40003f6c000 */
[----:B------:R-:W-:-:S02]  /*0210*/  FSETP.GTU.AND P2, PT, R14, RZ, PT ;  /* 0x000000ff0e00720b */ /* 0x000fc40003f4c000 */
[----:B------:R-:W-:Y:S02]  /*0220*/  FSEL R4, R4, RZ, P0 ;  /* 0x000000ff04047208 */ /* 0x000fe40000000000 */
[----:B-1----:R-:W-:Y:S02]  /*0230*/  SEL R2, RZ, 0x1, P3 ;  /* 0x00000001ff027807 */ /* 0x002fe40001800000 */
[----:B------:R-:W-:Y:S02]  /*0240*/  SEL R3, RZ, 0x1, P2 ;  /* 0x00000001ff037807 */ /* 0x000fe40001000000 */
[----:B------:R-:W-:Y:S02]  /*0250*/  FSEL R6, R6, RZ, P1 ;  /* 0x000000ff06067208 */ /* 0x000fe40000800000 */
[----:B------:R-:W-:Y:S02]  /*0260*/  FSETP.GTU.AND P1, PT, R4, RZ, PT ;  /* 0x000000ff0400720b */ /* 0x000fe40003f2c000 */
[----:B------:R-:W-:Y:S01]  /*0270*/  PRMT R4, R2, 0x3340, R3 ;  /* 0x0000334002047816 */ /* 0x000fe20000000003 */
[--C-:B---3--:R-:W-:Y:S01]  /*0280*/  FADD R2, R8, R12.reuse ;  /* 0x0000000c08027221 */ /* 0x108fe20000000000 */
[CC--:B------:R-:W-:Y:S01]  /*0290*/  FSETP.GEU.AND P3, PT, R10.reuse, -R12.reuse, PT ;  /* 0x8000000c0a00720b */ /* 0x0c0fe20003f6e000 */
[--C-:B------:R-:W-:Y:S01]  /*02a0*/  FADD R10, R10, R12.reuse ;  /* 0x0000000c0a0a7221 */ /* 0x100fe20000000000 */
[CC--:B------:R-:W-:Y:S01]  /*02b0*/  FSETP.GEU.AND P2, PT, R11.reuse, -R12.reuse, PT ;  /* 0x8000000c0b00720b */ /* 0x0c0fe20003f4e000 */
[--C-:B------:R-:W-:Y:S01]  /*02c0*/  FADD R11, R11, R12.reuse ;  /* 0x0000000c0b0b7221 */ /* 0x100fe20000000000 */
[CC--:B------:R-:W-:Y:S01]  /*02d0*/  FSETP.GEU.AND P4, PT, R9.reuse, -R12.reuse, PT ;  /* 0x8000000c0900720b */ /* 0x0c0fe20003f8e000 */
[----:B------:R-:W-:Y:S01]  /*02e0*/  FADD R9, R9, R12 ;  /* 0x0000000c09097221 */ /* 0x000fe20000000000 */
[----:B------:R-:W-:-:S02]  /*02f0*/  FSETP.GEU.AND P5, PT, R8, -R12, PT ;  /* 0x8000000c0800720b */ /* 0x000fc40003fae000 */
[----:B------:R-:W-:Y:S02]  /*0300*/  FSEL R10, R10, RZ, P3 ;  /* 0x000000ff0a0a7208 */ /* 0x000fe40001800000 */
[----:B------:R-:W-:Y:S02]  /*0310*/  FSEL R11, R11, RZ, P2 ;  /* 0x000000ff0b0b7208 */ /* 0x000fe40001000000 */
[----:B------:R-:W-:Y:S02]  /*0320*/  FSEL R9, R9, RZ, P4 ;  /* 0x000000ff09097208 */ /* 0x000fe40002000000 */
[----:B------:R-:W-:Y:S02]  /*0330*/  FSEL R2, R2, RZ, P5 ;  /* 0x000000ff02027208 */ /* 0x000fe40002800000 */
[----:B------:R-:W-:Y:S02]  /*0340*/  FSETP.GTU.AND P0, PT, R6, RZ, PT ;  /* 0x000000ff0600720b */ /* 0x000fe40003f0c000 */
[----:B------:R-:W-:-:S02]  /*0350*/  FSETP.GTU.AND P3, PT, R10, RZ, PT ;  /* 0x000000ff0a00720b */ /* 0x000fc40003f6c000 */
[----:B------:R-:W-:Y:S02]  /*0360*/  FSETP.GTU.AND P2, PT, R11, RZ, PT ;  /* 0x000000ff0b00720b */ /* 0x000fe40003f4c000 */
[----:B------:R-:W-:Y:S02]  /*0370*/  FSETP.GTU.AND P4, PT, R9, RZ, PT ;  /* 0x000000ff0900720b */ /* 0x000fe40003f8c000 */
[----:B------:R-:W-:Y:S02]  /*0380*/  FSETP.GTU.AND P5, PT, R2, RZ, PT ;  /* 0x000000ff0200720b */ /* 0x000fe40003fac000 */
[----:B------:R-:W-:Y:S02]  /*0390*/  SEL R2, RZ, 0x1, P0 ;  /* 0x00000001ff027807 */ /* 0x000fe40000000000 */
[----:B------:R-:W-:Y:S02]  /*03a0*/  SEL R3, RZ, 0x1, P1 ;  /* 0x00000001ff037807 */ /* 0x000fe40000800000 */
[----:B------:R-:W-:-:S02]  /*03b0*/  SEL R8, RZ, 0x1, P3 ;  /* 0x00000001ff087807 */ /* 0x000fc40001800000 */
[----:B------:R-:W-:Y:S02]  /*03c0*/  SEL R9, RZ, 0x1, P2 ;  /* 0x00000001ff097807 */ /* 0x000fe40001000000 */
[----:B------:R-:W-:Y:S02]  /*03d0*/  SEL R7, RZ, 0x1, P4 ;  /* 0x00000001ff077807 */ /* 0x000fe40002000000 */
[----:B------:R-:W-:Y:S02]  /*03e0*/  SEL R6, RZ, 0x1, P5 ;  /* 0x00000001ff067807 */ /* 0x000fe40002800000 */
[----:B------:R-:W-:Y:S02]  /*03f0*/  PRMT R5, R2, 0x3340, R3 ;  /* 0x0000334002057816 */ /* 0x000fe40000000003 */
[----:B------:R-:W-:Y:S02]  /*0400*/  IADD3 R2, P0, R0, UR6, RZ ;  /* 0x0000000600027c10 */ /* 0x000fe4000ff1e0ff */
[----:B------:R-:W-:-:S02]  /*0410*/  PRMT R9, R8, 0x3340, R9 ;  /* 0x0000334008097816 */ /* 0x000fc40000000009 */
[----:B------:R-:W-:Y:S02]  /*0420*/  PRMT R6, R6, 0x3340, R7 ;  /* 0x0000334006067816 */ /* 0x000fe40000000007 */
[----:B------:R-:W-:Y:S02]  /*0430*/  PRMT R4, R4, 0x5410, R5 ;  /* 0x0000541004047816 */ /* 0x000fe40000000005 */
[----:B------:R-:W-:Y:S02]  /*0440*/  LEA.HI.X.SX32 R3, R0, UR7, 0x1, P0 ;  /* 0x0000000700037c11 */ /* 0x000fe400080f0eff */
[----:B------:R-:W-:-:S05]  /*0450*/  PRMT R5, R6, 0x5410, R9 ;  /* 0x0000541006057816 */ /* 0x000fca0000000009 */
[----:B------:R-:W-:Y:S01]  /*0460*/  STG.E.64 desc[UR4][R2.64], R4 ;  /* 0x0000000402007986 */ /* 0x000fe2000c101b04 */
[----:B------:R-:W-:Y:S05]  /*0470*/  EXIT ;  /* 0x000000000000794d */ /* 0x000fea0003800000 */
.L_x_0:
[----:B------:R-:W-:-:S00]  /*0480*/  BRA `(.L_x_0) ;  /* 0xfffffffc00fc7947 */ /* 0x000fc0000383ffff */
[----:B------:R-:W-:-:S00]  /*0490*/  NOP ;  /* 0x0000000000007918 */ /* 0x000fc00000000000 */
        /* <DEDUP_REMOVED lines=14> */
.L_x_1:


//--------------------- .nv.constant0.triton_poi_fused_convolution_relu_threshold_backward_19 --------------------------
	.section	.nv.constant0.triton_poi_fused_convolution_relu_threshold_backward_19,"a",@progbits
	.sectionflags	@""
	.align	4
.nv.constant0.triton_poi_fused_convolution_relu_threshold_backward_19:
	.zero		556
